	.headerflags	@"EF_CUDA_TEXMODE_UNIFIED EF_CUDA_64BIT_ADDRESS EF_CUDA_ACCELERATORS EF_CUDA_SM90 EF_CUDA_VIRTUAL_SM(EF_CUDA_SM90)"
	.elftype	@"ET_EXEC"


//--------------------- .nv.info                  --------------------------
	.section	.nv.info,"",@"SHT_CUDA_INFO"
	.align	4


	//----- nvinfo : EIATTR_REGCOUNT
	.align		4
        /*0000*/ 	.byte	0x04, 0x2f
        /*0002*/ 	.short	(.L_1 - .L_0)
	.align		4
.L_0:
        /*0004*/ 	.word	index@(triton_poi_fused_convolution_leaky_relu_2)
        /*0008*/ 	.word	0x00000010


	//----- nvinfo : EIATTR_MIN_STACK_SIZE
	.align		4
.L_1:
        /*000c*/ 	.byte	0x04, 0x12
        /*000e*/ 	.short	(.L_3 - .L_2)
	.align		4
.L_2:
        /*0010*/ 	.word	index@(triton_poi_fused_convolution_leaky_relu_2)
        /*0014*/ 	.word	0x00000000


	//----- nvinfo : EIATTR_FRAME_SIZE
	.align		4
.L_3:
        /*0018*/ 	.byte	0x04, 0x11
        /*001a*/ 	.short	(.L_5 - .L_4)
	.align		4
.L_4:
        /*001c*/ 	.word	index@(triton_poi_fused_convolution_leaky_relu_2)
        /*0020*/ 	.word	0x00000000


	//----- nvinfo : EIATTR_MIN_STACK_SIZE
	.align		4
.L_5:
        /*0024*/ 	.byte	0x04, 0x12
        /*0026*/ 	.short	(.L_7 - .L_6)
	.align		4
.L_6:
        /*0028*/ 	.word	index@(triton_poi_fused_convolution_leaky_relu_2)
        /*002c*/ 	.word	0x00000000
.L_7:


//--------------------- .nv.info.triton_poi_fused_convolution_leaky_relu_2 --------------------------
	.section	.nv.info.triton_poi_fused_convolution_leaky_relu_2,"",@"SHT_CUDA_INFO"
	.sectionflags	@""
	.align	4


	//----- nvinfo : EIATTR_CUDA_API_VERSION
	.align		4
        /*0000*/ 	.byte	0x04, 0x37
        /*0002*/ 	.short	(.L_9 - .L_8)
.L_8:
        /*0004*/ 	.word	0x0000007c


	//----- nvinfo : EIATTR_KPARAM_INFO
	.align		4
.L_9:
        /*0008*/ 	.byte	0x04, 0x17
        /*000a*/ 	.short	(.L_11 - .L_10)
.L_10:
        /*000c*/ 	.word	0x00000000
        /*0010*/ 	.short	0x0003
        /*0012*/ 	.short	0x0018
        /*0014*/ 	.byte	0x00, 0xf0, 0x11, 0x00


	//----- nvinfo : EIATTR_KPARAM_INFO
	.align		4
.L_11:
        /*0018*/ 	.byte	0x04, 0x17
        /*001a*/ 	.short	(.L_13 - .L_12)
.L_12:
        /*001c*/ 	.word	0x00000000
        /*0020*/ 	.short	0x0002
        /*0022*/ 	.short	0x0010
        /*0024*/ 	.byte	0x00, 0xf4, 0x21, 0x00


	//----- nvinfo : EIATTR_KPARAM_INFO
	.align		4
.L_13:
        /*0028*/ 	.byte	0x04, 0x17
        /*002a*/ 	.short	(.L_15 - .L_14)
.L_14:
        /*002c*/ 	.word	0x00000000
        /*0030*/ 	.short	0x0001
        /*0032*/ 	.short	0x0008
        /*0034*/ 	.byte	0x00, 0xf4, 0x21, 0x00


	//----- nvinfo : EIATTR_KPARAM_INFO
	.align		4
.L_15:
        /*0038*/ 	.byte	0x04, 0x17
        /*003a*/ 	.short	(.L_17 - .L_16)
.L_16:
        /*003c*/ 	.word	0x00000000
        /*0040*/ 	.short	0x0000
        /*0042*/ 	.short	0x0000
        /*0044*/ 	.byte	0x00, 0xf4, 0x21, 0x00


	//----- nvinfo : EIATTR_SPARSE_MMA_MASK
	.align		4
.L_17:
        /*0048*/ 	.byte	0x03, 0x50
        /*004a*/ 	.short	0x0000


	//----- nvinfo : EIATTR_MAXREG_COUNT
	.align		4
        /*004c*/ 	.byte	0x03, 0x1b
        /*004e*/ 	.short	0x00ff


	//----- nvinfo : EIATTR_EXIT_INSTR_OFFSETS
	.align		4
        /*0050*/ 	.byte	0x04, 0x1c
        /*0052*/ 	.short	(.L_19 - .L_18)


	//   ....[0]....
.L_18:
        /*0054*/ 	.word	0x00000220


	//   ....[1]....
        /*0058*/ 	.word	0x00000240


	//----- nvinfo : EIATTR_REQNTID
	.align		4
.L_19:
        /*005c*/ 	.byte	0x04, 0x10
        /*005e*/ 	.short	(.L_21 - .L_20)
.L_20:
        /*0060*/ 	.word	0x00000020
        /*0064*/ 	.word	0x00000001
        /*0068*/ 	.word	0x00000001


	//----- nvinfo : EIATTR_CBANK_PARAM_SIZE
	.align		4
.L_21:
        /*006c*/ 	.byte	0x03, 0x19
        /*006e*/ 	.short	0x001c


	//----- nvinfo : EIATTR_PARAM_CBANK
	.align		4
        /*0070*/ 	.byte	0x04, 0x0a
        /*0072*/ 	.short	(.L_23 - .L_22)
	.align		4
.L_22:
        /*0074*/ 	.word	index@(.nv.constant0.triton_poi_fused_convolution_leaky_relu_2)
        /*0078*/ 	.short	0x0210
        /*007a*/ 	.short	0x001c


	//----- nvinfo : EIATTR_SW_WAR
	.align		4
.L_23:
        /*007c*/ 	.byte	0x04, 0x36
        /*007e*/ 	.short	(.L_25 - .L_24)
.L_24:
        /*0080*/ 	.word	0x00000008
.L_25:


//--------------------- .nv.callgraph             --------------------------
	.section	.nv.callgraph,"",@"SHT_CUDA_CALLGRAPH"
	.align	4
	.sectionentsize	8
	.align		4
        /*0000*/ 	.word	0x00000000
	.align		4
        /*0004*/ 	.word	0xffffffff
	.align		4
        /*0008*/ 	.word	0x00000000
	.align		4
        /*000c*/ 	.word	0xfffffffe
	.align		4
        /*0010*/ 	.word	0x00000000
	.align		4
        /*0014*/ 	.word	0xfffffffd
	.align		4
        /*0018*/ 	.word	0x00000000
	.align		4
        /*001c*/ 	.word	0xfffffffc


//--------------------- .text.triton_poi_fused_convolution_leaky_relu_2 --------------------------
	.section	.text.triton_poi_fused_convolution_leaky_relu_2,"ax",@progbits
	.align	128
        .global         triton_poi_fused_convolution_leaky_relu_2
        .type           triton_poi_fused_convolution_leaky_relu_2,@function
        .size           triton_poi_fused_convolution_leaky_relu_2,(.L_x_1 - triton_poi_fused_convolution_leaky_relu_2)
        .other          triton_poi_fused_convolution_leaky_relu_2,@"STO_CUDA_ENTRY STV_DEFAULT"
triton_poi_fused_convolution_leaky_relu_2:
.text.triton_poi_fused_convolution_leaky_relu_2:
[----:B------:R-:W0:Y:S02]  /*0000*/  LDC R1, c[0x0][0x28] ;  /* 0x00000a00ff017b82 */ /* 0x000e240000000800 */
[----:B------:R-:W1:Y:S01]  /*0010*/  S2R R0, SR_TID.X ;  /* 0x0000000000007919 */ /* 0x000e620000002100 */
[----:B------:R-:W2:Y:S01]  /*0020*/  LDC.64 R4, c[0x0][0x218] ;  /* 0x00008600ff047b82 */ /* 0x000ea20000000a00 */
[----:B------:R-:W-:Y:S01]  /*0030*/  CS2R R10, SRZ ;  /* 0x00000000000a7805 */ /* 0x000fe2000001ff00 */
[----:B------:R-:W-:Y:S01]  /*0040*/  ULDC.64 UR4, c[0x0][0x208] ;  /* 0x0000820000047ab9 */ /* 0x000fe20000000a00 */
[----:B------:R-:W3:Y:S01]  /*0050*/  S2R R7, SR_CTAID.X ;  /* 0x0000000000077919 */ /* 0x000ee20000002500 */
[----:B------:R-:W-:-:S04]  /*0060*/  ULDC.64 UR6, c[0x0][0x220] ;  /* 0x0000880000067ab9 */ /* 0x000fc80000000a00 */
[----:B------:R-:W4:Y:S01]  /*0070*/  LDC.64 R2, c[0x0][0x210] ;  /* 0x00008400ff027b82 */ /* 0x000f220000000a00 */
[----:B-1----:R-:W-:Y:S01]  /*0080*/  IMAD.SHL.U32 R0, R0, 0x2, RZ ;  /* 0x0000000200007824 */ /* 0x002fe200078e00ff */
[----:B---3--:R-:W-:-:S04]  /*0090*/  SHF.R.S32.HI R6, RZ, 0x19, R7 ;  /* 0x00000019ff067819 */ /* 0x008fc80000011407 */
[----:B------:R-:W-:-:S05]  /*00a0*/  LOP3.LUT R0, R0, 0x3e, RZ, 0xc0, !PT ;  /* 0x0000003e00007812 */ /* 0x000fca00078ec0ff */
[----:B------:R-:W-:Y:S01]  /*00b0*/  IMAD R7, R7, 0x40, R0 ;  /* 0x0000004007077824 */ /* 0x000fe200078e0200 */
[----:B------:R-:W-:-:S03]  /*00c0*/  SGXT R0, R6, 0x1 ;  /* 0x000000010600781a */ /* 0x000fc60000000200 */
[C---:B----4-:R-:W-:Y:S01]  /*00d0*/  IMAD.WIDE R2, R7.reuse, 0x4, R2 ;  /* 0x0000000407027825 */ /* 0x050fe200078e0202 */
[----:B------:R-:W-:Y:S02]  /*00e0*/  LEA.HI R0, R0, R7, RZ, 0x4 ;  /* 0x0000000700007211 */ /* 0x000fe400078f20ff */
[----:B------:R-:W-:Y:S02]  /*00f0*/  ISETP.GE.AND P2, PT, R7, 0x40, PT ;  /* 0x000000400700780c */ /* 0x000fe40003f46270 */
[----:B------:R-:W-:-:S05]  /*0100*/  LOP3.LUT R0, R0, 0xfffffff0, RZ, 0xc0, !PT ;  /* 0xfffffff000007812 */ /* 0x000fca00078ec0ff */
[----:B------:R-:W-:-:S04]  /*0110*/  IMAD.IADD R9, R7, 0x1, -R0 ;  /* 0x0000000107097824 */ /* 0x000fc800078e0a00 */
[----:B--2---:R-:W-:Y:S01]  /*0120*/  IMAD.WIDE R4, R9, 0x4, R4 ;  /* 0x0000000409047825 */ /* 0x004fe200078e0204 */
[----:B------:R-:W-:-:S04]  /*0130*/  CS2R R8, SRZ ;  /* 0x0000000000087805 */ /* 0x000fc8000001ff00 */
[----:B------:R-:W2:Y:S04]  /*0140*/  @!P2 LDG.E.EL.64 R10, desc[UR4][R4.64] ;  /* 0x00000004040aa981 */ /* 0x000ea8000c2e1b00 */
[----:B------:R-:W2:Y:S01]  /*0150*/  @!P2 LDG.E.64 R8, desc[UR4][R2.64] ;  /* 0x000000040208a981 */ /* 0x000ea2000c1e1b00 */
[----:B------:R-:W-:-:S04]  /*0160*/  IADD3 R6, P3, R7, UR6, RZ ;  /* 0x0000000607067c10 */ /* 0x000fc8000ff7e0ff */
[----:B------:R-:W-:Y:S02]  /*0170*/  LEA.HI.X.SX32 R7, R7, UR7, 0x1, P3 ;  /* 0x0000000707077c11 */ /* 0x000fe400098f0eff */
[----:B--2---:R-:W-:Y:S02]  /*0180*/  FSETP.GT.AND P1, PT, R8, -R10, PT ;  /* 0x8000000a0800720b */ /* 0x004fe40003f24000 */
[----:B------:R-:W-:Y:S02]  /*0190*/  FSETP.GT.AND P0, PT, R9, -R11, PT ;  /* 0x8000000b0900720b */ /* 0x000fe40003f04000 */
[----:B------:R-:W-:Y:S02]  /*01a0*/  SEL R0, RZ, 0x1, !P1 ;  /* 0x00000001ff007807 */ /* 0x000fe40004800000 */
[----:B------:R-:W-:Y:S01]  /*01b0*/  SEL R13, RZ, 0x100, !P0 ;  /* 0x00000100ff0d7807 */ /* 0x000fe20004000000 */
[----:B------:R-:W-:-:S04]  /*01c0*/  FADD R8, R10, R8 ;  /* 0x000000080a087221 */ /* 0x000fc80000000000 */
[----:B------:R-:W-:Y:S02]  /*01d0*/  IMAD.IADD R13, R0, 0x1, R13 ;  /* 0x00000001000d7824 */ /* 0x000fe400078e020d */
[----:B------:R-:W-:Y:S01]  /*01e0*/  FADD R9, R11, R9 ;  /* 0x000000090b097221 */ /* 0x000fe20000000000 */
[----:B------:R-:W-:Y:S02]  /*01f0*/  @!P1 FMUL R8, R8, 0.20000000298023223877 ;  /* 0x3e4ccccd08089820 */ /* 0x000fe40000400000 */
[----:B------:R1:W-:Y:S01]  /*0200*/  @!P2 STG.E.U16 desc[UR4][R6.64], R13 ;  /* 0x0000000d0600a986 */ /* 0x0003e2000c101504 */
[----:B------:R-:W-:Y:S01]  /*0210*/  @!P0 FMUL R9, R9, 0.20000000298023223877 ;  /* 0x3e4ccccd09098820 */ /* 0x000fe20000400000 */
[----:B------:R-:W-:Y:S06]  /*0220*/  @P2 EXIT ;  /* 0x000000000000294d */ /* 0x000fec0003800000 */
[----:B------:R-:W-:Y:S01]  /*0230*/  STG.E.64 desc[UR4][R2.64], R8 ;  /* 0x0000000802007986 */ /* 0x000fe2000c101b04 */
[----:B------:R-:W-:Y:S05]  /*0240*/  EXIT ;  /* 0x000000000000794d */ /* 0x000fea0003800000 */
.L_x_0:
[----:B------:R-:W-:-:S00]  /*0250*/  BRA `(.L_x_0) ;  /* 0xfffffffc00fc7947 */ /* 0x000fc0000383ffff */
[----:B------:R-:W-:-:S00]  /*0260*/  NOP ;  /* 0x0000000000007918 */ /* 0x000fc00000000000 */
        /* <DEDUP_REMOVED lines=9> */
.L_x_1:


//--------------------- .nv.constant0.triton_poi_fused_convolution_leaky_relu_2 --------------------------
	.section	.nv.constant0.triton_poi_fused_convolution_leaky_relu_2,"a",@progbits
	.sectionflags	@""
	.align	4
.nv.constant0.triton_poi_fused_convolution_leaky_relu_2:
	.zero		556
